//
// Generated by NVIDIA NVVM Compiler
//
// Compiler Build ID: CL-36424714
// Cuda compilation tools, release 13.0, V13.0.88
// Based on NVVM 20.0.0
//

.version 9.0
.target sm_100
.address_size 64

	// .globl	_Z17reduceBlksKernel2PiiS_

.visible .entry _Z17reduceBlksKernel2PiiS_(
	.param .u64 .ptr .align 1 _Z17reduceBlksKernel2PiiS__param_0,
	.param .u32 _Z17reduceBlksKernel2PiiS__param_1,
	.param .u64 .ptr .align 1 _Z17reduceBlksKernel2PiiS__param_2
)
{
	.reg .pred 	%p<6>;
	.reg .b32 	%r<20>;
	.reg .b64 	%rd<13>;

	ld.param.u64 	%rd4, [_Z17reduceBlksKernel2PiiS__param_0];
	ld.param.u32 	%r8, [_Z17reduceBlksKernel2PiiS__param_1];
	ld.param.u64 	%rd3, [_Z17reduceBlksKernel2PiiS__param_2];
	cvta.to.global.u64 	%rd1, %rd4;
	mov.u32 	%r1, %ctaid.x;
	mov.u32 	%r2, %ntid.x;
	mul.lo.s32 	%r10, %r2, %r1;
	shl.b32 	%r3, %r10, 1;
	mov.u32 	%r4, %tid.x;
	shl.b32 	%r11, %r4, 1;
	add.s32 	%r5, %r3, %r11;
	mul.wide.s32 	%rd5, %r5, 4;
	add.s64 	%rd2, %rd1, %rd5;
	mov.b32 	%r19, 1;
$L__BB0_1:
	add.s32 	%r12, %r19, -1;
	and.b32  	%r13, %r12, %r4;
	setp.ne.s32 	%p1, %r13, 0;
	add.s32 	%r14, %r19, %r5;
	setp.ge.s32 	%p2, %r14, %r8;
	or.pred  	%p3, %p1, %p2;
	@%p3 bra 	$L__BB0_3;
	mul.wide.u32 	%rd6, %r19, 4;
	add.s64 	%rd7, %rd2, %rd6;
	ld.global.u32 	%r15, [%rd7];
	ld.global.u32 	%r16, [%rd2];
	add.s32 	%r17, %r16, %r15;
	st.global.u32 	[%rd2], %r17;
$L__BB0_3:
	bar.sync 	0;
	shl.b32 	%r7, %r19, 1;
	setp.lt.u32 	%p4, %r19, %r2;
	mov.u32 	%r19, %r7;
	@%p4 bra 	$L__BB0_1;
	setp.ne.s32 	%p5, %r4, 0;
	@%p5 bra 	$L__BB0_6;
	mul.wide.u32 	%rd8, %r3, 4;
	add.s64 	%rd9, %rd1, %rd8;
	ld.global.u32 	%r18, [%rd9];
	cvta.to.global.u64 	%rd10, %rd3;
	mul.wide.u32 	%rd11, %r1, 4;
	add.s64 	%rd12, %rd10, %rd11;
	st.global.u32 	[%rd12], %r18;
$L__BB0_6:
	ret;

}


// ===== COMPILED SASS (sm_100) =====

	.target	sm_100

	.elftype	@"ET_EXEC"


//--------------------- .note.nv.tkinfo           --------------------------
	.section	.note.nv.tkinfo,"",@"SHT_NOTE"
	.sectionflags	@"SHF_NOTE_NV_TKINFO"
	.tkinfo
        /*0018*/ 	.word	0x00000002
        /*0030*/ 	.string	""
        /*0030*/ 	.string	"ptxas"
        /*0030*/ 	.string	"Cuda compilation tools, release 13.0, V13.0.88"
        /*0030*/ 	.string	"Build cuda_13.0.r13.0/compiler.36424714_0"
        /*0030*/ 	.string	"-arch sm_100 -m 64 "



//--------------------- .note.nv.cuinfo           --------------------------
	.section	.note.nv.cuinfo,"",@"SHT_NOTE"
	.sectionflags	@"SHF_NOTE_NV_CUINFO"
        /*0018*/ 	.short	0x0002
        /*001a*/ 	.short	0x0064
        /*001c*/ 	.short	0x0082
	.zero		2


//--------------------- .nv.info                  --------------------------
	.section	.nv.info,"",@"SHT_CUDA_INFO"
	.align	4


	//----- nvinfo : EIATTR_REGCOUNT
	.align		4
        /*0000*/ 	.byte	0x04, 0x2f
        /*0002*/ 	.short	(.L_1 - .L_0)
	.align		4
.L_0:
        /*0004*/ 	.word	index@(_Z17reduceBlksKernel2PiiS_)
        /*0008*/ 	.word	0x00000010


	//----- nvinfo : EIATTR_FRAME_SIZE
	.align		4
.L_1:
        /*000c*/ 	.byte	0x04, 0x11
        /*000e*/ 	.short	(.L_3 - .L_2)
	.align		4
.L_2:
        /*0010*/ 	.word	index@(_Z17reduceBlksKernel2PiiS_)
        /*0014*/ 	.word	0x00000000


	//----- nvinfo : EIATTR_MIN_STACK_SIZE
	.align		4
.L_3:
        /*0018*/ 	.byte	0x04, 0x12
        /*001a*/ 	.short	(.L_5 - .L_4)
	.align		4
.L_4:
        /*001c*/ 	.word	index@(_Z17reduceBlksKernel2PiiS_)
        /*0020*/ 	.word	0x00000000
.L_5:


//--------------------- .nv.compat                --------------------------
	.section	.nv.compat,"",@"SHT_CUDA_COMPAT_INFO"
	.align	4
        /*0000*/ 	.byte	0x02, 0x09, 0x00, 0x00, 0x02, 0x02, 0x01, 0x00, 0x02, 0x05, 0x05, 0x00, 0x03, 0x07, 0x01, 0x01
        /*0010*/ 	.byte	0x02, 0x03, 0x00, 0x00, 0x02, 0x06, 0x01, 0x00, 0x04, 0x0b, 0x08, 0x00, 0x09, 0x00, 0x00, 0x00
        /*0020*/ 	.byte	0x00, 0x00, 0x00, 0x00


//--------------------- .nv.info._Z17reduceBlksKernel2PiiS_ --------------------------
	.section	.nv.info._Z17reduceBlksKernel2PiiS_,"",@"SHT_CUDA_INFO"
	.sectionflags	@""
	.align	4


	//----- nvinfo : EIATTR_CUDA_API_VERSION
	.align		4
        /*0000*/ 	.byte	0x04, 0x37
        /*0002*/ 	.short	(.L_7 - .L_6)
.L_6:
        /*0004*/ 	.word	0x00000082


	//----- nvinfo : EIATTR_KPARAM_INFO
	.align		4
.L_7:
        /*0008*/ 	.byte	0x04, 0x17
        /*000a*/ 	.short	(.L_9 - .L_8)
.L_8:
        /*000c*/ 	.word	0x00000000
        /*0010*/ 	.short	0x0002
        /*0012*/ 	.short	0x0010
        /*0014*/ 	.byte	0x00, 0xf5, 0x21, 0x00


	//----- nvinfo : EIATTR_KPARAM_INFO
	.align		4
.L_9:
        /*0018*/ 	.byte	0x04, 0x17
        /*001a*/ 	.short	(.L_11 - .L_10)
.L_10:
        /*001c*/ 	.word	0x00000000
        /*0020*/ 	.short	0x0001
        /*0022*/ 	.short	0x0008
        /*0024*/ 	.byte	0x00, 0xf0, 0x11, 0x00


	//----- nvinfo : EIATTR_KPARAM_INFO
	.align		4
.L_11:
        /*0028*/ 	.byte	0x04, 0x17
        /*002a*/ 	.short	(.L_13 - .L_12)
.L_12:
        /*002c*/ 	.word	0x00000000
        /*0030*/ 	.short	0x0000
        /*0032*/ 	.short	0x0000
        /*0034*/ 	.byte	0x00, 0xf5, 0x21, 0x00


	//----- nvinfo : EIATTR_SPARSE_MMA_MASK
	.align		4
.L_13:
        /*0038*/ 	.byte	0x03, 0x50
        /*003a*/ 	.short	0x0000


	//----- nvinfo : EIATTR_MAXREG_COUNT
	.align		4
        /*003c*/ 	.byte	0x03, 0x1b
        /*003e*/ 	.short	0x00ff


	//----- nvinfo : EIATTR_NUM_BARRIERS
	.align		4
        /*0040*/ 	.byte	0x02, 0x4c
        /*0042*/ 	.byte	0x01
	.zero		1


	//----- nvinfo : EIATTR_MERCURY_ISA_VERSION
	.align		4
        /*0044*/ 	.byte	0x03, 0x5f
        /*0046*/ 	.short	0x0101


	//----- nvinfo : EIATTR_VRC_CTA_INIT_COUNT
	.align		4
        /*0048*/ 	.byte	0x02, 0x4a
	.zero		1
	.zero		1


	//----- nvinfo : EIATTR_EXIT_INSTR_OFFSETS
	.align		4
        /*004c*/ 	.byte	0x04, 0x1c
        /*004e*/ 	.short	(.L_15 - .L_14)


	//   ....[0]....
.L_14:
        /*0050*/ 	.word	0x000001d0


	//   ....[1]....
        /*0054*/ 	.word	0x00000240


	//----- nvinfo : EIATTR_CRS_STACK_SIZE
	.align		4
.L_15:
        /*0058*/ 	.byte	0x04, 0x1e
        /*005a*/ 	.short	(.L_17 - .L_16)
.L_16:
        /*005c*/ 	.word	0x00000000


	//----- nvinfo : EIATTR_CBANK_PARAM_SIZE
	.align		4
.L_17:
        /*0060*/ 	.byte	0x03, 0x19
        /*0062*/ 	.short	0x0018


	//----- nvinfo : EIATTR_PARAM_CBANK
	.align		4
        /*0064*/ 	.byte	0x04, 0x0a
        /*0066*/ 	.short	(.L_19 - .L_18)
	.align		4
.L_18:
        /*0068*/ 	.word	index@(.nv.constant0._Z17reduceBlksKernel2PiiS_)
        /*006c*/ 	.short	0x0380
        /*006e*/ 	.short	0x0018


	//----- nvinfo : EIATTR_SW_WAR
	.align		4
.L_19:
        /*0070*/ 	.byte	0x04, 0x36
        /*0072*/ 	.short	(.L_21 - .L_20)
.L_20:
        /*0074*/ 	.word	0x00000008
.L_21:


//--------------------- .nv.callgraph             --------------------------
	.section	.nv.callgraph,"",@"SHT_CUDA_CALLGRAPH"
	.align	4
	.sectionentsize	8
	.align		4
        /*0000*/ 	.word	0x00000000
	.align		4
        /*0004*/ 	.word	0xffffffff
	.align		4
        /*0008*/ 	.word	0x00000000
	.align		4
        /*000c*/ 	.word	0xfffffffe
	.align		4
        /*0010*/ 	.word	0x00000000
	.align		4
        /*0014*/ 	.word	0xfffffffd
	.align		4
        /*0018*/ 	.word	0x00000000
	.align		4
        /*001c*/ 	.word	0xfffffffc


//--------------------- .text._Z17reduceBlksKernel2PiiS_ --------------------------
	.section	.text._Z17reduceBlksKernel2PiiS_,"ax",@progbits
	.align	128
        .global         _Z17reduceBlksKernel2PiiS_
        .type           _Z17reduceBlksKernel2PiiS_,@function
        .size           _Z17reduceBlksKernel2PiiS_,(.L_x_4 - _Z17reduceBlksKernel2PiiS_)
        .other          _Z17reduceBlksKernel2PiiS_,@"STO_CUDA_ENTRY STV_DEFAULT"
_Z17reduceBlksKernel2PiiS_:
.text._Z17reduceBlksKernel2PiiS_:
[----:B------:R-:W-:Y:S01]  /*0000*/  LDC R1, c[0x0][0x37c] ;  /* 0x0000df00ff017b82 */ /* 0x000fe20000000800 */
[----:B------:R-:W0:Y:S01]  /*0010*/  S2R R13, SR_CTAID.X ;  /* 0x00000000000d7919 */ /* 0x000e220000002500 */
[----:B------:R-:W0:Y:S06]  /*0020*/  LDCU UR6, c[0x0][0x360] ;  /* 0x00006c00ff0677ac */ /* 0x000e2c0008000800 */
[----:B------:R-:W1:Y:S01]  /*0030*/  LDC.64 R2, c[0x0][0x380] ;  /* 0x0000e000ff027b82 */ /* 0x000e620000000a00 */
[----:B------:R-:W2:Y:S01]  /*0040*/  S2R R6, SR_TID.X ;  /* 0x0000000000067919 */ /* 0x000ea20000002100 */
[----:B------:R-:W3:Y:S01]  /*0050*/  LDCU.64 UR4, c[0x0][0x358] ;  /* 0x00006b00ff0477ac */ /* 0x000ee20008000a00 */
[----:B------:R-:W4:Y:S01]  /*0060*/  LDCU UR7, c[0x0][0x388] ;  /* 0x00007100ff0777ac */ /* 0x000f220008000800 */
[----:B0-----:R-:W-:-:S05]  /*0070*/  IMAD R0, R13, UR6, RZ ;  /* 0x000000060d007c24 */ /* 0x001fca000f8e02ff */
[----:B------:R-:W-:Y:S01]  /*0080*/  SHF.L.U32 R7, R0, 0x1, RZ ;  /* 0x0000000100077819 */ /* 0x000fe200000006ff */
[----:B------:R-:W-:-:S03]  /*0090*/  IMAD.MOV.U32 R0, RZ, RZ, 0x1 ;  /* 0x00000001ff007424 */ /* 0x000fc600078e00ff */
[----:B--2---:R-:W-:-:S05]  /*00a0*/  LEA R9, R6, R7, 0x1 ;  /* 0x0000000706097211 */ /* 0x004fca00078e08ff */
[----:B-1-34-:R-:W-:-:S07]  /*00b0*/  IMAD.WIDE R2, R9, 0x4, R2 ;  /* 0x0000000409027825 */ /* 0x01afce00078e0202 */
.L_x_2:
[----:B------:R-:W-:Y:S01]  /*00c0*/  IADD3 R4, PT, PT, R0, -0x1, RZ ;  /* 0xffffffff00047810 */ /* 0x000fe20007ffe0ff */
[----:B------:R-:W-:Y:S01]  /*00d0*/  IMAD.IADD R5, R9, 0x1, R0 ;  /* 0x0000000109057824 */ /* 0x000fe200078e0200 */
[----:B------:R-:W-:Y:S02]  /*00e0*/  BSSY.RECONVERGENT B0, `(.L_x_0) ;  /* 0x0000009000007945 */ /* 0x000fe40003800200 */
[----:B------:R-:W-:-:S04]  /*00f0*/  LOP3.LUT P0, RZ, R4, R6, RZ, 0xc0, !PT ;  /* 0x0000000604ff7212 */ /* 0x000fc8000780c0ff */
[----:B------:R-:W-:-:S13]  /*0100*/  ISETP.GE.OR P0, PT, R5, UR7, P0 ;  /* 0x0000000705007c0c */ /* 0x000fda0008706670 */
[----:B0-----:R-:W-:Y:S05]  /*0110*/  @P0 BRA `(.L_x_1) ;  /* 0x0000000000140947 */ /* 0x001fea0003800000 */
[----:B------:R-:W-:Y:S01]  /*0120*/  IMAD.WIDE.U32 R4, R0, 0x4, R2 ;  /* 0x0000000400047825 */ /* 0x000fe200078e0002 */
[----:B------:R-:W2:Y:S05]  /*0130*/  LDG.E R11, desc[UR4][R2.64] ;  /* 0x00000004020b7981 */ /* 0x000eaa000c1e1900 */
[----:B------:R-:W2:Y:S02]  /*0140*/  LDG.E R4, desc[UR4][R4.64] ;  /* 0x0000000404047981 */ /* 0x000ea4000c1e1900 */
[----:B--2---:R-:W-:-:S05]  /*0150*/  IADD3 R11, PT, PT, R4, R11, RZ ;  /* 0x0000000b040b7210 */ /* 0x004fca0007ffe0ff */
[----:B------:R0:W-:Y:S02]  /*0160*/  STG.E desc[UR4][R2.64], R11 ;  /* 0x0000000b02007986 */ /* 0x0001e4000c101904 */
.L_x_1:
[----:B------:R-:W-:Y:S05]  /*0170*/  BSYNC.RECONVERGENT B0 ;  /* 0x0000000000007941 */ /* 0x000fea0003800200 */
.L_x_0:
[----:B------:R-:W-:Y:S01]  /*0180*/  BAR.SYNC.DEFER_BLOCKING 0x0 ;  /* 0x0000000000007b1d */ /* 0x000fe20000010000 */
[C---:B------:R-:W-:Y:S01]  /*0190*/  ISETP.GE.U32.AND P0, PT, R0.reuse, UR6, PT ;  /* 0x0000000600007c0c */ /* 0x040fe2000bf06070 */
[----:B------:R-:W-:-:S12]  /*01a0*/  IMAD.SHL.U32 R0, R0, 0x2, RZ ;  /* 0x0000000200007824 */ /* 0x000fd800078e00ff */
[----:B------:R-:W-:Y:S05]  /*01b0*/  @!P0 BRA `(.L_x_2) ;  /* 0xfffffffc00c08947 */ /* 0x000fea000383ffff */
[----:B------:R-:W-:-:S13]  /*01c0*/  ISETP.NE.AND P0, PT, R6, RZ, PT ;  /* 0x000000ff0600720c */ /* 0x000fda0003f05270 */
[----:B------:R-:W-:Y:S05]  /*01d0*/  @P0 EXIT ;  /* 0x000000000000094d */ /* 0x000fea0003800000 */
[----:B0-----:R-:W0:Y:S08]  /*01e0*/  LDC.64 R2, c[0x0][0x380] ;  /* 0x0000e000ff027b82 */ /* 0x001e300000000a00 */
[----:B------:R-:W1:Y:S01]  /*01f0*/  LDC.64 R4, c[0x0][0x390] ;  /* 0x0000e400ff047b82 */ /* 0x000e620000000a00 */
[----:B0-----:R-:W-:-:S06]  /*0200*/  IMAD.WIDE.U32 R2, R7, 0x4, R2 ;  /* 0x0000000407027825 */ /* 0x001fcc00078e0002 */
[----:B------:R-:W2:Y:S01]  /*0210*/  LDG.E R3, desc[UR4][R2.64] ;  /* 0x0000000402037981 */ /* 0x000ea2000c1e1900 */
[----:B-1----:R-:W-:-:S05]  /*0220*/  IMAD.WIDE.U32 R4, R13, 0x4, R4 ;  /* 0x000000040d047825 */ /* 0x002fca00078e0004 */
[----:B--2---:R-:W-:Y:S01]  /*0230*/  STG.E desc[UR4][R4.64], R3 ;  /* 0x0000000304007986 */ /* 0x004fe2000c101904 */
[----:B------:R-:W-:Y:S05]  /*0240*/  EXIT ;  /* 0x000000000000794d */ /* 0x000fea0003800000 */
.L_x_3:
[----:B------:R-:W-:-:S00]  /*0250*/  BRA `(.L_x_3) ;  /* 0xfffffffc00fc7947 */ /* 0x000fc0000383ffff */
[----:B------:R-:W-:-:S00]  /*0260*/  NOP ;  /* 0x0000000000007918 */ /* 0x000fc00000000000 */
        /* <DEDUP_REMOVED lines=9> */
.L_x_4:


//--------------------- .nv.shared.reserved.0     --------------------------
	.section	.nv.shared.reserved.0,"aw",@nobits
	.weak		__nv_reservedSMEM_offset_0_alias
	.size		__nv_reservedSMEM_offset_0_alias, 0, 64
	.other		__nv_reservedSMEM_offset_0_alias,@"STO_CUDA_RESERVED_SHARED STV_DEFAULT"
__nv_reservedSMEM_offset_0_alias:
	.zero		0
	.zero		64


//--------------------- .nv.constant0._Z17reduceBlksKernel2PiiS_ --------------------------
	.section	.nv.constant0._Z17reduceBlksKernel2PiiS_,"a",@progbits
	.sectionflags	@""
	.align	4
.nv.constant0._Z17reduceBlksKernel2PiiS_:
	.zero		920


//--------------------- SYMBOLS --------------------------

	.type		.nv.reservedSmem.offset0,@object
	.size		.nv.reservedSmem.offset0,0x4
